//
// Generated by NVIDIA NVVM Compiler
//
// Compiler Build ID: CL-36424714
// Cuda compilation tools, release 13.0, V13.0.88
// Based on NVVM 20.0.0
//

.version 9.0
.target sm_100
.address_size 64

	// .globl	_Z8histgramPiS_i
// _ZZ8histgramPiS_iE4smem has been demoted

.visible .entry _Z8histgramPiS_i(
	.param .u64 .ptr .align 1 _Z8histgramPiS_i_param_0,
	.param .u64 .ptr .align 1 _Z8histgramPiS_i_param_1,
	.param .u32 _Z8histgramPiS_i_param_2
)
{
	.reg .pred 	%p<3>;
	.reg .b32 	%r<19>;
	.reg .b64 	%rd<11>;
	// demoted variable
	.shared .align 4 .b8 _ZZ8histgramPiS_iE4smem[1024];
	ld.param.u64 	%rd3, [_Z8histgramPiS_i_param_0];
	ld.param.u64 	%rd4, [_Z8histgramPiS_i_param_1];
	ld.param.u32 	%r8, [_Z8histgramPiS_i_param_2];
	cvta.to.global.u64 	%rd1, %rd4;
	mov.u32 	%r9, %ctaid.x;
	mov.u32 	%r1, %ntid.x;
	mov.u32 	%r2, %tid.x;
	mad.lo.s32 	%r18, %r9, %r1, %r2;
	shl.b32 	%r10, %r2, 2;
	mov.u32 	%r11, _ZZ8histgramPiS_iE4smem;
	add.s32 	%r4, %r11, %r10;
	mov.b32 	%r12, 0;
	st.shared.u32 	[%r4], %r12;
	bar.sync 	0;
	setp.ge.s32 	%p1, %r18, %r8;
	@%p1 bra 	$L__BB0_3;
	mov.u32 	%r13, %nctaid.x;
	mul.lo.s32 	%r5, %r13, %r1;
	cvta.to.global.u64 	%rd2, %rd3;
$L__BB0_2:
	mul.wide.s32 	%rd5, %r18, 4;
	add.s64 	%rd6, %rd2, %rd5;
	ld.global.u32 	%r14, [%rd6];
	mul.wide.s32 	%rd7, %r14, 4;
	add.s64 	%rd8, %rd1, %rd7;
	atom.global.add.u32 	%r15, [%rd8], 1;
	add.s32 	%r18, %r18, %r5;
	setp.lt.s32 	%p2, %r18, %r8;
	@%p2 bra 	$L__BB0_2;
$L__BB0_3:
	bar.sync 	0;
	mul.wide.u32 	%rd9, %r2, 4;
	add.s64 	%rd10, %rd1, %rd9;
	ld.shared.u32 	%r16, [%r4];
	atom.global.add.u32 	%r17, [%rd10], %r16;
	ret;

}


// ===== COMPILED SASS (sm_100) =====

	.target	sm_100

	.elftype	@"ET_EXEC"


//--------------------- .note.nv.tkinfo           --------------------------
	.section	.note.nv.tkinfo,"",@"SHT_NOTE"
	.sectionflags	@"SHF_NOTE_NV_TKINFO"
	.tkinfo
        /*0018*/ 	.word	0x00000002
        /*0030*/ 	.string	""
        /*0030*/ 	.string	"ptxas"
        /*0030*/ 	.string	"Cuda compilation tools, release 13.0, V13.0.88"
        /*0030*/ 	.string	"Build cuda_13.0.r13.0/compiler.36424714_0"
        /*0030*/ 	.string	"-arch sm_100 -m 64 "



//--------------------- .note.nv.cuinfo           --------------------------
	.section	.note.nv.cuinfo,"",@"SHT_NOTE"
	.sectionflags	@"SHF_NOTE_NV_CUINFO"
        /*0018*/ 	.short	0x0002
        /*001a*/ 	.short	0x0064
        /*001c*/ 	.short	0x0082
	.zero		2


//--------------------- .nv.info                  --------------------------
	.section	.nv.info,"",@"SHT_CUDA_INFO"
	.align	4


	//----- nvinfo : EIATTR_REGCOUNT
	.align		4
        /*0000*/ 	.byte	0x04, 0x2f
        /*0002*/ 	.short	(.L_1 - .L_0)
	.align		4
.L_0:
        /*0004*/ 	.word	index@(_Z8histgramPiS_i)
        /*0008*/ 	.word	0x00000010


	//----- nvinfo : EIATTR_FRAME_SIZE
	.align		4
.L_1:
        /*000c*/ 	.byte	0x04, 0x11
        /*000e*/ 	.short	(.L_3 - .L_2)
	.align		4
.L_2:
        /*0010*/ 	.word	index@(_Z8histgramPiS_i)
        /*0014*/ 	.word	0x00000000


	//----- nvinfo : EIATTR_MIN_STACK_SIZE
	.align		4
.L_3:
        /*0018*/ 	.byte	0x04, 0x12
        /*001a*/ 	.short	(.L_5 - .L_4)
	.align		4
.L_4:
        /*001c*/ 	.word	index@(_Z8histgramPiS_i)
        /*0020*/ 	.word	0x00000000
.L_5:


//--------------------- .nv.compat                --------------------------
	.section	.nv.compat,"",@"SHT_CUDA_COMPAT_INFO"
	.align	4
        /*0000*/ 	.byte	0x02, 0x09, 0x00, 0x00, 0x02, 0x02, 0x01, 0x00, 0x02, 0x05, 0x05, 0x00, 0x03, 0x07, 0x01, 0x01
        /*0010*/ 	.byte	0x02, 0x03, 0x00, 0x00, 0x02, 0x06, 0x01, 0x00, 0x04, 0x0b, 0x08, 0x00, 0x09, 0x00, 0x00, 0x00
        /*0020*/ 	.byte	0x00, 0x00, 0x00, 0x00


//--------------------- .nv.info._Z8histgramPiS_i --------------------------
	.section	.nv.info._Z8histgramPiS_i,"",@"SHT_CUDA_INFO"
	.sectionflags	@""
	.align	4


	//----- nvinfo : EIATTR_CUDA_API_VERSION
	.align		4
        /*0000*/ 	.byte	0x04, 0x37
        /*0002*/ 	.short	(.L_7 - .L_6)
.L_6:
        /*0004*/ 	.word	0x00000082


	//----- nvinfo : EIATTR_KPARAM_INFO
	.align		4
.L_7:
        /*0008*/ 	.byte	0x04, 0x17
        /*000a*/ 	.short	(.L_9 - .L_8)
.L_8:
        /*000c*/ 	.word	0x00000000
        /*0010*/ 	.short	0x0002
        /*0012*/ 	.short	0x0010
        /*0014*/ 	.byte	0x00, 0xf0, 0x11, 0x00


	//----- nvinfo : EIATTR_KPARAM_INFO
	.align		4
.L_9:
        /*0018*/ 	.byte	0x04, 0x17
        /*001a*/ 	.short	(.L_11 - .L_10)
.L_10:
        /*001c*/ 	.word	0x00000000
        /*0020*/ 	.short	0x0001
        /*0022*/ 	.short	0x0008
        /*0024*/ 	.byte	0x00, 0xf5, 0x21, 0x00


	//----- nvinfo : EIATTR_KPARAM_INFO
	.align		4
.L_11:
        /*0028*/ 	.byte	0x04, 0x17
        /*002a*/ 	.short	(.L_13 - .L_12)
.L_12:
        /*002c*/ 	.word	0x00000000
        /*0030*/ 	.short	0x0000
        /*0032*/ 	.short	0x0000
        /*0034*/ 	.byte	0x00, 0xf5, 0x21, 0x00


	//----- nvinfo : EIATTR_SPARSE_MMA_MASK
	.align		4
.L_13:
        /*0038*/ 	.byte	0x03, 0x50
        /*003a*/ 	.short	0x0000


	//----- nvinfo : EIATTR_MAXREG_COUNT
	.align		4
        /*003c*/ 	.byte	0x03, 0x1b
        /*003e*/ 	.short	0x00ff


	//----- nvinfo : EIATTR_NUM_BARRIERS
	.align		4
        /*0040*/ 	.byte	0x02, 0x4c
        /*0042*/ 	.byte	0x01
	.zero		1


	//----- nvinfo : EIATTR_MERCURY_ISA_VERSION
	.align		4
        /*0044*/ 	.byte	0x03, 0x5f
        /*0046*/ 	.short	0x0101


	//----- nvinfo : EIATTR_VRC_CTA_INIT_COUNT
	.align		4
        /*0048*/ 	.byte	0x02, 0x4a
	.zero		1
	.zero		1


	//----- nvinfo : EIATTR_EXIT_INSTR_OFFSETS
	.align		4
        /*004c*/ 	.byte	0x04, 0x1c
        /*004e*/ 	.short	(.L_15 - .L_14)


	//   ....[0]....
.L_14:
        /*0050*/ 	.word	0x00000220


	//----- nvinfo : EIATTR_CRS_STACK_SIZE
	.align		4
.L_15:
        /*0054*/ 	.byte	0x04, 0x1e
        /*0056*/ 	.short	(.L_17 - .L_16)
.L_16:
        /*0058*/ 	.word	0x00000000


	//----- nvinfo : EIATTR_CBANK_PARAM_SIZE
	.align		4
.L_17:
        /*005c*/ 	.byte	0x03, 0x19
        /*005e*/ 	.short	0x0014


	//----- nvinfo : EIATTR_PARAM_CBANK
	.align		4
        /*0060*/ 	.byte	0x04, 0x0a
        /*0062*/ 	.short	(.L_19 - .L_18)
	.align		4
.L_18:
        /*0064*/ 	.word	index@(.nv.constant0._Z8histgramPiS_i)
        /*0068*/ 	.short	0x0380
        /*006a*/ 	.short	0x0014


	//----- nvinfo : EIATTR_SW_WAR
	.align		4
.L_19:
        /*006c*/ 	.byte	0x04, 0x36
        /*006e*/ 	.short	(.L_21 - .L_20)
.L_20:
        /*0070*/ 	.word	0x00000008
.L_21:


//--------------------- .nv.callgraph             --------------------------
	.section	.nv.callgraph,"",@"SHT_CUDA_CALLGRAPH"
	.align	4
	.sectionentsize	8
	.align		4
        /*0000*/ 	.word	0x00000000
	.align		4
        /*0004*/ 	.word	0xffffffff
	.align		4
        /*0008*/ 	.word	0x00000000
	.align		4
        /*000c*/ 	.word	0xfffffffe
	.align		4
        /*0010*/ 	.word	0x00000000
	.align		4
        /*0014*/ 	.word	0xfffffffd
	.align		4
        /*0018*/ 	.word	0x00000000
	.align		4
        /*001c*/ 	.word	0xfffffffc


//--------------------- .text._Z8histgramPiS_i    --------------------------
	.section	.text._Z8histgramPiS_i,"ax",@progbits
	.align	128
        .global         _Z8histgramPiS_i
        .type           _Z8histgramPiS_i,@function
        .size           _Z8histgramPiS_i,(.L_x_4 - _Z8histgramPiS_i)
        .other          _Z8histgramPiS_i,@"STO_CUDA_ENTRY STV_DEFAULT"
_Z8histgramPiS_i:
.text._Z8histgramPiS_i:
[----:B------:R-:W-:Y:S01]  /*0000*/  LDC R1, c[0x0][0x37c] ;  /* 0x0000df00ff017b82 */ /* 0x000fe20000000800 */
[----:B------:R-:W0:Y:S07]  /*0010*/  S2R R12, SR_TID.X ;  /* 0x00000000000c7919 */ /* 0x000e2e0000002100 */
[----:B------:R-:W0:Y:S01]  /*0020*/  S2UR UR6, SR_CTAID.X ;  /* 0x00000000000679c3 */ /* 0x000e220000002500 */
[----:B------:R-:W1:Y:S01]  /*0030*/  LDCU UR7, c[0x0][0x390] ;  /* 0x00007200ff0777ac */ /* 0x000e620008000800 */
[----:B------:R-:W-:Y:S01]  /*0040*/  BSSY.RECONVERGENT B0, `(.L_x_0) ;  /* 0x0000018000007945 */ /* 0x000fe20003800200 */
[----:B------:R-:W-:-:S05]  /*0050*/  UMOV UR4, 0x400 ;  /* 0x0000040000047882 */ /* 0x000fca0000000000 */
[----:B------:R-:W0:Y:S08]  /*0060*/  LDC R11, c[0x0][0x360] ;  /* 0x0000d800ff0b7b82 */ /* 0x000e300000000800 */
[----:B------:R-:W2:Y:S01]  /*0070*/  S2UR UR5, SR_CgaCtaId ;  /* 0x00000000000579c3 */ /* 0x000ea20000008800 */
[----:B0-----:R-:W-:-:S05]  /*0080*/  IMAD R0, R11, UR6, R12 ;  /* 0x000000060b007c24 */ /* 0x001fca000f8e020c */
[----:B-1----:R-:W-:Y:S01]  /*0090*/  ISETP.GE.AND P0, PT, R0, UR7, PT ;  /* 0x0000000700007c0c */ /* 0x002fe2000bf06270 */
[----:B--2---:R-:W-:-:S06]  /*00a0*/  ULEA UR4, UR5, UR4, 0x18 ;  /* 0x0000000405047291 */ /* 0x004fcc000f8ec0ff */
[----:B------:R-:W-:-:S05]  /*00b0*/  LEA R10, R12, UR4, 0x2 ;  /* 0x000000040c0a7c11 */ /* 0x000fca000f8e10ff */
[----:B------:R0:W-:Y:S01]  /*00c0*/  STS [R10], RZ ;  /* 0x000000ff0a007388 */ /* 0x0001e20000000800 */
[----:B------:R-:W1:Y:S01]  /*00d0*/  LDCU.64 UR4, c[0x0][0x358] ;  /* 0x00006b00ff0477ac */ /* 0x000e620008000a00 */
[----:B------:R-:W-:Y:S06]  /*00e0*/  BAR.SYNC.DEFER_BLOCKING 0x0 ;  /* 0x0000000000007b1d */ /* 0x000fec0000010000 */
[----:B------:R-:W-:Y:S05]  /*00f0*/  @P0 BRA `(.L_x_1) ;  /* 0x0000000000300947 */ /* 0x000fea0003800000 */
[----:B------:R-:W2:Y:S01]  /*0100*/  LDC.64 R6, c[0x0][0x380] ;  /* 0x0000e000ff067b82 */ /* 0x000ea20000000a00 */
[----:B------:R-:W3:Y:S07]  /*0110*/  LDCU UR6, c[0x0][0x370] ;  /* 0x00006e00ff0677ac */ /* 0x000eee0008000800 */
[----:B------:R-:W4:Y:S01]  /*0120*/  LDC.64 R8, c[0x0][0x388] ;  /* 0x0000e200ff087b82 */ /* 0x000f220000000a00 */
[----:B---3--:R-:W-:-:S07]  /*0130*/  IMAD R11, R11, UR6, RZ ;  /* 0x000000060b0b7c24 */ /* 0x008fce000f8e02ff */
.L_x_2:
[----:B--2---:R-:W-:-:S06]  /*0140*/  IMAD.WIDE R2, R0, 0x4, R6 ;  /* 0x0000000400027825 */ /* 0x004fcc00078e0206 */
[----:B-1----:R-:W4:Y:S01]  /*0150*/  LDG.E R3, desc[UR4][R2.64] ;  /* 0x0000000402037981 */ /* 0x002f22000c1e1900 */
[----:B------:R-:W-:Y:S01]  /*0160*/  IADD3 R0, PT, PT, R11, R0, RZ ;  /* 0x000000000b007210 */ /* 0x000fe20007ffe0ff */
[----:B---3--:R-:W-:-:S03]  /*0170*/  HFMA2 R13, -RZ, RZ, 0, 5.9604644775390625e-08 ;  /* 0x00000001ff0d7431 */ /* 0x008fc600000001ff */
[----:B------:R-:W-:Y:S01]  /*0180*/  ISETP.GE.AND P0, PT, R0, UR7, PT ;  /* 0x0000000700007c0c */ /* 0x000fe2000bf06270 */
[----:B----4-:R-:W-:-:S05]  /*0190*/  IMAD.WIDE R4, R3, 0x4, R8 ;  /* 0x0000000403047825 */ /* 0x010fca00078e0208 */
[----:B------:R3:W-:Y:S07]  /*01a0*/  REDG.E.ADD.STRONG.GPU desc[UR4][R4.64], R13 ;  /* 0x0000000d0400798e */ /* 0x0007ee000c12e104 */
[----:B------:R-:W-:Y:S05]  /*01b0*/  @!P0 BRA `(.L_x_2) ;  /* 0xfffffffc00e08947 */ /* 0x000fea000383ffff */
.L_x_1:
[----:B-1----:R-:W-:Y:S05]  /*01c0*/  BSYNC.RECONVERGENT B0 ;  /* 0x0000000000007941 */ /* 0x002fea0003800200 */
.L_x_0:
[----:B------:R-:W-:Y:S08]  /*01d0*/  BAR.SYNC.DEFER_BLOCKING 0x0 ;  /* 0x0000000000007b1d */ /* 0x000ff00000010000 */
[----:B------:R-:W1:Y:S01]  /*01e0*/  LDC.64 R2, c[0x0][0x388] ;  /* 0x0000e200ff027b82 */ /* 0x000e620000000a00 */
[----:B---3--:R-:W2:Y:S01]  /*01f0*/  LDS R5, [R10] ;  /* 0x000000000a057984 */ /* 0x008ea20000000800 */
[----:B-1----:R-:W-:-:S05]  /*0200*/  IMAD.WIDE.U32 R2, R12, 0x4, R2 ;  /* 0x000000040c027825 */ /* 0x002fca00078e0002 */
[----:B--2---:R-:W-:Y:S01]  /*0210*/  REDG.E.ADD.STRONG.GPU desc[UR4][R2.64], R5 ;  /* 0x000000050200798e */ /* 0x004fe2000c12e104 */
[----:B------:R-:W-:Y:S05]  /*0220*/  EXIT ;  /* 0x000000000000794d */ /* 0x000fea0003800000 */
.L_x_3:
[----:B------:R-:W-:-:S00]  /*0230*/  BRA `(.L_x_3) ;  /* 0xfffffffc00fc7947 */ /* 0x000fc0000383ffff */
[----:B------:R-:W-:-:S00]  /*0240*/  NOP ;  /* 0x0000000000007918 */ /* 0x000fc00000000000 */
        /* <DEDUP_REMOVED lines=11> */
.L_x_4:


//--------------------- .nv.shared._Z8histgramPiS_i --------------------------
	.section	.nv.shared._Z8histgramPiS_i,"aw",@nobits
	.sectionflags	@""
	.align	4
.nv.shared._Z8histgramPiS_i:
	.zero		2048


//--------------------- .nv.shared.reserved.0     --------------------------
	.section	.nv.shared.reserved.0,"aw",@nobits
	.weak		__nv_reservedSMEM_offset_0_alias
	.size		__nv_reservedSMEM_offset_0_alias, 0, 64
	.other		__nv_reservedSMEM_offset_0_alias,@"STO_CUDA_RESERVED_SHARED STV_DEFAULT"
__nv_reservedSMEM_offset_0_alias:
	.zero		0
	.zero		64


//--------------------- .nv.constant0._Z8histgramPiS_i --------------------------
	.section	.nv.constant0._Z8histgramPiS_i,"a",@progbits
	.sectionflags	@""
	.align	4
.nv.constant0._Z8histgramPiS_i:
	.zero		916


//--------------------- SYMBOLS --------------------------

	.type		.nv.reservedSmem.offset0,@object
	.size		.nv.reservedSmem.offset0,0x4
	.type		.nv.reservedSmem.cap,@object
	.size		.nv.reservedSmem.cap,0x4
